//
// Generated by NVIDIA NVVM Compiler
//
// Compiler Build ID: CL-36424714
// Cuda compilation tools, release 13.0, V13.0.88
// Based on NVVM 20.0.0
//

.version 9.0
.target sm_100
.address_size 64

	// .globl	mmkernel

.visible .entry mmkernel(
	.param .u64 .ptr .align 1 mmkernel_param_0,
	.param .u64 .ptr .align 1 mmkernel_param_1,
	.param .u64 .ptr .align 1 mmkernel_param_2,
	.param .u32 mmkernel_param_3,
	.param .u32 mmkernel_param_4,
	.param .u32 mmkernel_param_5,
	.param .u32 mmkernel_param_6,
	.param .u32 mmkernel_param_7,
	.param .u32 mmkernel_param_8
)
{
	.reg .pred 	%p<10>;
	.reg .b32 	%r<42>;
	.reg .b32 	%f<68>;
	.reg .b64 	%rd<40>;

	ld.param.u64 	%rd4, [mmkernel_param_0];
	ld.param.u64 	%rd5, [mmkernel_param_1];
	ld.param.u64 	%rd6, [mmkernel_param_2];
	ld.param.u32 	%r20, [mmkernel_param_3];
	ld.param.u32 	%r21, [mmkernel_param_4];
	ld.param.u32 	%r22, [mmkernel_param_5];
	ld.param.u32 	%r23, [mmkernel_param_8];
	cvta.to.global.u64 	%rd1, %rd6;
	cvta.to.global.u64 	%rd2, %rd5;
	mov.u32 	%r24, %ctaid.x;
	shl.b32 	%r25, %r24, 5;
	mov.u32 	%r26, %tid.x;
	add.s32 	%r1, %r25, %r26;
	mov.u32 	%r2, %ctaid.y;
	setp.lt.s32 	%p1, %r23, 1;
	mov.f32 	%f67, 0f00000000;
	@%p1 bra 	$L__BB0_12;
	mul.lo.s32 	%r3, %r22, %r2;
	and.b32  	%r4, %r23, 7;
	setp.lt.u32 	%p2, %r23, 8;
	mov.f32 	%f67, 0f00000000;
	mov.b32 	%r40, 0;
	@%p2 bra 	$L__BB0_4;
	and.b32  	%r40, %r23, 2147483640;
	neg.s32 	%r38, %r40;
	shl.b32 	%r7, %r21, 3;
	add.s64 	%rd3, %rd1, 16;
	mov.f32 	%f67, 0f00000000;
	mul.wide.s32 	%rd11, %r21, 4;
	mov.u32 	%r36, %r3;
	mov.u32 	%r37, %r1;
$L__BB0_3:
	.pragma "nounroll";
	mul.wide.s32 	%rd7, %r36, 4;
	add.s64 	%rd8, %rd3, %rd7;
	mul.wide.s32 	%rd9, %r37, 4;
	add.s64 	%rd10, %rd2, %rd9;
	ld.global.f32 	%f17, [%rd10];
	ld.global.f32 	%f18, [%rd8+-16];
	fma.rn.f32 	%f19, %f17, %f18, %f67;
	add.s64 	%rd12, %rd10, %rd11;
	ld.global.f32 	%f20, [%rd12];
	ld.global.f32 	%f21, [%rd8+-12];
	fma.rn.f32 	%f22, %f20, %f21, %f19;
	add.s64 	%rd13, %rd12, %rd11;
	ld.global.f32 	%f23, [%rd13];
	ld.global.f32 	%f24, [%rd8+-8];
	fma.rn.f32 	%f25, %f23, %f24, %f22;
	add.s64 	%rd14, %rd13, %rd11;
	ld.global.f32 	%f26, [%rd14];
	ld.global.f32 	%f27, [%rd8+-4];
	fma.rn.f32 	%f28, %f26, %f27, %f25;
	add.s64 	%rd15, %rd14, %rd11;
	ld.global.f32 	%f29, [%rd15];
	ld.global.f32 	%f30, [%rd8];
	fma.rn.f32 	%f31, %f29, %f30, %f28;
	add.s64 	%rd16, %rd15, %rd11;
	ld.global.f32 	%f32, [%rd16];
	ld.global.f32 	%f33, [%rd8+4];
	fma.rn.f32 	%f34, %f32, %f33, %f31;
	add.s64 	%rd17, %rd16, %rd11;
	ld.global.f32 	%f35, [%rd17];
	ld.global.f32 	%f36, [%rd8+8];
	fma.rn.f32 	%f37, %f35, %f36, %f34;
	add.s64 	%rd18, %rd17, %rd11;
	ld.global.f32 	%f38, [%rd18];
	ld.global.f32 	%f39, [%rd8+12];
	fma.rn.f32 	%f67, %f38, %f39, %f37;
	add.s32 	%r38, %r38, 8;
	add.s32 	%r37, %r37, %r7;
	add.s32 	%r36, %r36, 8;
	setp.ne.s32 	%p3, %r38, 0;
	@%p3 bra 	$L__BB0_3;
$L__BB0_4:
	setp.eq.s32 	%p4, %r4, 0;
	@%p4 bra 	$L__BB0_12;
	and.b32  	%r15, %r23, 3;
	setp.lt.u32 	%p5, %r4, 4;
	@%p5 bra 	$L__BB0_7;
	mad.lo.s32 	%r28, %r40, %r21, %r1;
	mul.wide.s32 	%rd19, %r28, 4;
	add.s64 	%rd20, %rd2, %rd19;
	ld.global.f32 	%f41, [%rd20];
	add.s32 	%r29, %r40, %r3;
	mul.wide.s32 	%rd21, %r29, 4;
	add.s64 	%rd22, %rd1, %rd21;
	ld.global.f32 	%f42, [%rd22];
	fma.rn.f32 	%f43, %f41, %f42, %f67;
	mul.wide.s32 	%rd23, %r21, 4;
	add.s64 	%rd24, %rd20, %rd23;
	ld.global.f32 	%f44, [%rd24];
	ld.global.f32 	%f45, [%rd22+4];
	fma.rn.f32 	%f46, %f44, %f45, %f43;
	add.s64 	%rd25, %rd24, %rd23;
	ld.global.f32 	%f47, [%rd25];
	ld.global.f32 	%f48, [%rd22+8];
	fma.rn.f32 	%f49, %f47, %f48, %f46;
	add.s64 	%rd26, %rd25, %rd23;
	ld.global.f32 	%f50, [%rd26];
	ld.global.f32 	%f51, [%rd22+12];
	fma.rn.f32 	%f67, %f50, %f51, %f49;
	add.s32 	%r40, %r40, 4;
$L__BB0_7:
	setp.eq.s32 	%p6, %r15, 0;
	@%p6 bra 	$L__BB0_12;
	setp.eq.s32 	%p7, %r15, 1;
	@%p7 bra 	$L__BB0_10;
	mad.lo.s32 	%r30, %r40, %r21, %r1;
	mul.wide.s32 	%rd27, %r30, 4;
	add.s64 	%rd28, %rd2, %rd27;
	ld.global.f32 	%f53, [%rd28];
	add.s32 	%r31, %r40, %r3;
	mul.wide.s32 	%rd29, %r31, 4;
	add.s64 	%rd30, %rd1, %rd29;
	ld.global.f32 	%f54, [%rd30];
	fma.rn.f32 	%f55, %f53, %f54, %f67;
	mul.wide.s32 	%rd31, %r21, 4;
	add.s64 	%rd32, %rd28, %rd31;
	ld.global.f32 	%f56, [%rd32];
	ld.global.f32 	%f57, [%rd30+4];
	fma.rn.f32 	%f67, %f56, %f57, %f55;
	add.s32 	%r40, %r40, 2;
$L__BB0_10:
	and.b32  	%r32, %r23, 1;
	setp.eq.b32 	%p8, %r32, 1;
	not.pred 	%p9, %p8;
	@%p9 bra 	$L__BB0_12;
	mad.lo.s32 	%r33, %r40, %r21, %r1;
	mul.wide.s32 	%rd33, %r33, 4;
	add.s64 	%rd34, %rd2, %rd33;
	ld.global.f32 	%f58, [%rd34];
	add.s32 	%r34, %r40, %r3;
	mul.wide.s32 	%rd35, %r34, 4;
	add.s64 	%rd36, %rd1, %rd35;
	ld.global.f32 	%f59, [%rd36];
	fma.rn.f32 	%f67, %f58, %f59, %f67;
$L__BB0_12:
	cvta.to.global.u64 	%rd37, %rd4;
	mad.lo.s32 	%r35, %r20, %r2, %r1;
	mul.wide.s32 	%rd38, %r35, 4;
	add.s64 	%rd39, %rd37, %rd38;
	st.global.f32 	[%rd39], %f67;
	ret;

}


// ===== COMPILED SASS (sm_100) =====

	.target	sm_100

	.elftype	@"ET_EXEC"


//--------------------- .note.nv.tkinfo           --------------------------
	.section	.note.nv.tkinfo,"",@"SHT_NOTE"
	.sectionflags	@"SHF_NOTE_NV_TKINFO"
	.tkinfo
        /*0018*/ 	.word	0x00000002
        /*0030*/ 	.string	""
        /*0030*/ 	.string	"ptxas"
        /*0030*/ 	.string	"Cuda compilation tools, release 13.0, V13.0.88"
        /*0030*/ 	.string	"Build cuda_13.0.r13.0/compiler.36424714_0"
        /*0030*/ 	.string	"-arch sm_100 -m 64 "



//--------------------- .note.nv.cuinfo           --------------------------
	.section	.note.nv.cuinfo,"",@"SHT_NOTE"
	.sectionflags	@"SHF_NOTE_NV_CUINFO"
        /*0018*/ 	.short	0x0002
        /*001a*/ 	.short	0x0064
        /*001c*/ 	.short	0x0082
	.zero		2


//--------------------- .nv.info                  --------------------------
	.section	.nv.info,"",@"SHT_CUDA_INFO"
	.align	4


	//----- nvinfo : EIATTR_REGCOUNT
	.align		4
        /*0000*/ 	.byte	0x04, 0x2f
        /*0002*/ 	.short	(.L_1 - .L_0)
	.align		4
.L_0:
        /*0004*/ 	.word	index@(mmkernel)
        /*0008*/ 	.word	0x00000020


	//----- nvinfo : EIATTR_FRAME_SIZE
	.align		4
.L_1:
        /*000c*/ 	.byte	0x04, 0x11
        /*000e*/ 	.short	(.L_3 - .L_2)
	.align		4
.L_2:
        /*0010*/ 	.word	index@(mmkernel)
        /*0014*/ 	.word	0x00000000


	//----- nvinfo : EIATTR_MIN_STACK_SIZE
	.align		4
.L_3:
        /*0018*/ 	.byte	0x04, 0x12
        /*001a*/ 	.short	(.L_5 - .L_4)
	.align		4
.L_4:
        /*001c*/ 	.word	index@(mmkernel)
        /*0020*/ 	.word	0x00000000
.L_5:


//--------------------- .nv.compat                --------------------------
	.section	.nv.compat,"",@"SHT_CUDA_COMPAT_INFO"
	.align	4
        /*0000*/ 	.byte	0x02, 0x09, 0x00, 0x00, 0x02, 0x02, 0x01, 0x00, 0x02, 0x05, 0x05, 0x00, 0x03, 0x07, 0x01, 0x01
        /*0010*/ 	.byte	0x02, 0x03, 0x00, 0x00, 0x02, 0x06, 0x01, 0x00, 0x04, 0x0b, 0x08, 0x00, 0x09, 0x00, 0x00, 0x00
        /*0020*/ 	.byte	0x00, 0x00, 0x00, 0x00


//--------------------- .nv.info.mmkernel         --------------------------
	.section	.nv.info.mmkernel,"",@"SHT_CUDA_INFO"
	.sectionflags	@""
	.align	4


	//----- nvinfo : EIATTR_CUDA_API_VERSION
	.align		4
        /*0000*/ 	.byte	0x04, 0x37
        /*0002*/ 	.short	(.L_7 - .L_6)
.L_6:
        /*0004*/ 	.word	0x00000082


	//----- nvinfo : EIATTR_KPARAM_INFO
	.align		4
.L_7:
        /*0008*/ 	.byte	0x04, 0x17
        /*000a*/ 	.short	(.L_9 - .L_8)
.L_8:
        /*000c*/ 	.word	0x00000000
        /*0010*/ 	.short	0x0008
        /*0012*/ 	.short	0x002c
        /*0014*/ 	.byte	0x00, 0xf0, 0x11, 0x00


	//----- nvinfo : EIATTR_KPARAM_INFO
	.align		4
.L_9:
        /*0018*/ 	.byte	0x04, 0x17
        /*001a*/ 	.short	(.L_11 - .L_10)
.L_10:
        /*001c*/ 	.word	0x00000000
        /*0020*/ 	.short	0x0007
        /*0022*/ 	.short	0x0028
        /*0024*/ 	.byte	0x00, 0xf0, 0x11, 0x00


	//----- nvinfo : EIATTR_KPARAM_INFO
	.align		4
.L_11:
        /*0028*/ 	.byte	0x04, 0x17
        /*002a*/ 	.short	(.L_13 - .L_12)
.L_12:
        /*002c*/ 	.word	0x00000000
        /*0030*/ 	.short	0x0006
        /*0032*/ 	.short	0x0024
        /*0034*/ 	.byte	0x00, 0xf0, 0x11, 0x00


	//----- nvinfo : EIATTR_KPARAM_INFO
	.align		4
.L_13:
        /*0038*/ 	.byte	0x04, 0x17
        /*003a*/ 	.short	(.L_15 - .L_14)
.L_14:
        /*003c*/ 	.word	0x00000000
        /*0040*/ 	.short	0x0005
        /*0042*/ 	.short	0x0020
        /*0044*/ 	.byte	0x00, 0xf0, 0x11, 0x00


	//----- nvinfo : EIATTR_KPARAM_INFO
	.align		4
.L_15:
        /*0048*/ 	.byte	0x04, 0x17
        /*004a*/ 	.short	(.L_17 - .L_16)
.L_16:
        /*004c*/ 	.word	0x00000000
        /*0050*/ 	.short	0x0004
        /*0052*/ 	.short	0x001c
        /*0054*/ 	.byte	0x00, 0xf0, 0x11, 0x00


	//----- nvinfo : EIATTR_KPARAM_INFO
	.align		4
.L_17:
        /*0058*/ 	.byte	0x04, 0x17
        /*005a*/ 	.short	(.L_19 - .L_18)
.L_18:
        /*005c*/ 	.word	0x00000000
        /*0060*/ 	.short	0x0003
        /*0062*/ 	.short	0x0018
        /*0064*/ 	.byte	0x00, 0xf0, 0x11, 0x00


	//----- nvinfo : EIATTR_KPARAM_INFO
	.align		4
.L_19:
        /*0068*/ 	.byte	0x04, 0x17
        /*006a*/ 	.short	(.L_21 - .L_20)
.L_20:
        /*006c*/ 	.word	0x00000000
        /*0070*/ 	.short	0x0002
        /*0072*/ 	.short	0x0010
        /*0074*/ 	.byte	0x00, 0xf5, 0x21, 0x00


	//----- nvinfo : EIATTR_KPARAM_INFO
	.align		4
.L_21:
        /*0078*/ 	.byte	0x04, 0x17
        /*007a*/ 	.short	(.L_23 - .L_22)
.L_22:
        /*007c*/ 	.word	0x00000000
        /*0080*/ 	.short	0x0001
        /*0082*/ 	.short	0x0008
        /*0084*/ 	.byte	0x00, 0xf5, 0x21, 0x00


	//----- nvinfo : EIATTR_KPARAM_INFO
	.align		4
.L_23:
        /*0088*/ 	.byte	0x04, 0x17
        /*008a*/ 	.short	(.L_25 - .L_24)
.L_24:
        /*008c*/ 	.word	0x00000000
        /*0090*/ 	.short	0x0000
        /*0092*/ 	.short	0x0000
        /*0094*/ 	.byte	0x00, 0xf5, 0x21, 0x00


	//----- nvinfo : EIATTR_SPARSE_MMA_MASK
	.align		4
.L_25:
        /*0098*/ 	.byte	0x03, 0x50
        /*009a*/ 	.short	0x0000


	//----- nvinfo : EIATTR_MAXREG_COUNT
	.align		4
        /*009c*/ 	.byte	0x03, 0x1b
        /*009e*/ 	.short	0x00ff


	//----- nvinfo : EIATTR_MERCURY_ISA_VERSION
	.align		4
        /*00a0*/ 	.byte	0x03, 0x5f
        /*00a2*/ 	.short	0x0101


	//----- nvinfo : EIATTR_VRC_CTA_INIT_COUNT
	.align		4
        /*00a4*/ 	.byte	0x02, 0x4a
	.zero		1
	.zero		1


	//----- nvinfo : EIATTR_EXIT_INSTR_OFFSETS
	.align		4
        /*00a8*/ 	.byte	0x04, 0x1c
        /*00aa*/ 	.short	(.L_27 - .L_26)


	//   ....[0]....
.L_26:
        /*00ac*/ 	.word	0x00000820


	//----- nvinfo : EIATTR_CBANK_PARAM_SIZE
	.align		4
.L_27:
        /*00b0*/ 	.byte	0x03, 0x19
        /*00b2*/ 	.short	0x0030


	//----- nvinfo : EIATTR_PARAM_CBANK
	.align		4
        /*00b4*/ 	.byte	0x04, 0x0a
        /*00b6*/ 	.short	(.L_29 - .L_28)
	.align		4
.L_28:
        /*00b8*/ 	.word	index@(.nv.constant0.mmkernel)
        /*00bc*/ 	.short	0x0380
        /*00be*/ 	.short	0x0030


	//----- nvinfo : EIATTR_SW_WAR
	.align		4
.L_29:
        /*00c0*/ 	.byte	0x04, 0x36
        /*00c2*/ 	.short	(.L_31 - .L_30)
.L_30:
        /*00c4*/ 	.word	0x00000008
.L_31:


//--------------------- .nv.callgraph             --------------------------
	.section	.nv.callgraph,"",@"SHT_CUDA_CALLGRAPH"
	.align	4
	.sectionentsize	8
	.align		4
        /*0000*/ 	.word	0x00000000
	.align		4
        /*0004*/ 	.word	0xffffffff
	.align		4
        /*0008*/ 	.word	0x00000000
	.align		4
        /*000c*/ 	.word	0xfffffffe
	.align		4
        /*0010*/ 	.word	0x00000000
	.align		4
        /*0014*/ 	.word	0xfffffffd
	.align		4
        /*0018*/ 	.word	0x00000000
	.align		4
        /*001c*/ 	.word	0xfffffffc


//--------------------- .text.mmkernel            --------------------------
	.section	.text.mmkernel,"ax",@progbits
	.align	128
        .global         mmkernel
        .type           mmkernel,@function
        .size           mmkernel,(.L_x_5 - mmkernel)
        .other          mmkernel,@"STO_CUDA_ENTRY STV_DEFAULT"
mmkernel:
.text.mmkernel:
[----:B------:R-:W-:Y:S08]  /*0000*/  LDC R1, c[0x0][0x37c] ;  /* 0x0000df00ff017b82 */ /* 0x000ff00000000800 */
[----:B------:R-:W0:Y:S01]  /*0010*/  LDC R0, c[0x0][0x3ac] ;  /* 0x0000eb00ff007b82 */ /* 0x000e220000000800 */
[----:B------:R-:W1:Y:S01]  /*0020*/  S2R R14, SR_CTAID.X ;  /* 0x00000000000e7919 */ /* 0x000e620000002500 */
[----:B------:R-:W2:Y:S01]  /*0030*/  LDCU.64 UR6, c[0x0][0x358] ;  /* 0x00006b00ff0677ac */ /* 0x000ea20008000a00 */
[----:B------:R-:W-:Y:S01]  /*0040*/  HFMA2 R29, -RZ, RZ, 0, 0 ;  /* 0x00000000ff1d7431 */ /* 0x000fe200000001ff */
[----:B------:R-:W1:Y:S04]  /*0050*/  S2R R3, SR_TID.X ;  /* 0x0000000000037919 */ /* 0x000e680000002100 */
[----:B------:R-:W3:Y:S01]  /*0060*/  S2UR UR8, SR_CTAID.Y ;  /* 0x00000000000879c3 */ /* 0x000ee20000002600 */
[----:B0-----:R-:W-:-:S02]  /*0070*/  ISETP.GE.AND P0, PT, R0, 0x1, PT ;  /* 0x000000010000780c */ /* 0x001fc40003f06270 */
[----:B-1----:R-:W-:-:S11]  /*0080*/  LEA R14, R14, R3, 0x5 ;  /* 0x000000030e0e7211 */ /* 0x002fd600078e28ff */
[----:B--23--:R-:W-:Y:S05]  /*0090*/  @!P0 BRA `(.L_x_0) ;  /* 0x0000000400cc8947 */ /* 0x00cfea0003800000 */
[----:B------:R-:W0:Y:S01]  /*00a0*/  LDC R16, c[0x0][0x3a0] ;  /* 0x0000e800ff107b82 */ /* 0x000e220000000800 */
[C---:B------:R-:W-:Y:S02]  /*00b0*/  ISETP.GE.U32.AND P1, PT, R0.reuse, 0x8, PT ;  /* 0x000000080000780c */ /* 0x040fe40003f26070 */
[----:B------:R-:W-:Y:S02]  /*00c0*/  LOP3.LUT R24, R0, 0x7, RZ, 0xc0, !PT ;  /* 0x0000000700187812 */ /* 0x000fe400078ec0ff */
[----:B------:R-:W-:Y:S02]  /*00d0*/  MOV R29, RZ ;  /* 0x000000ff001d7202 */ /* 0x000fe40000000f00 */
[----:B------:R-:W-:Y:S02]  /*00e0*/  ISETP.NE.AND P0, PT, R24, RZ, PT ;  /* 0x000000ff1800720c */ /* 0x000fe40003f05270 */
[----:B------:R-:W-:Y:S01]  /*00f0*/  MOV R17, RZ ;  /* 0x000000ff00117202 */ /* 0x000fe20000000f00 */
[----:B0-----:R-:W-:-:S04]  /*0100*/  IMAD R16, R16, UR8, RZ ;  /* 0x0000000810107c24 */ /* 0x001fc8000f8e02ff */
[----:B------:R-:W-:Y:S06]  /*0110*/  @!P1 BRA `(.L_x_1) ;  /* 0x0000000000c89947 */ /* 0x000fec0003800000 */
[----:B------:R-:W0:Y:S01]  /*0120*/  LDCU.64 UR4, c[0x0][0x390] ;  /* 0x00007200ff0477ac */ /* 0x000e220008000a00 */
[----:B------:R-:W-:Y:S02]  /*0130*/  LOP3.LUT R17, R0, 0x7ffffff8, RZ, 0xc0, !PT ;  /* 0x7ffffff800117812 */ /* 0x000fe400078ec0ff */
[----:B------:R-:W-:Y:S02]  /*0140*/  MOV R29, RZ ;  /* 0x000000ff001d7202 */ /* 0x000fe40000000f00 */
[----:B------:R-:W-:Y:S02]  /*0150*/  MOV R15, R16 ;  /* 0x00000010000f7202 */ /* 0x000fe40000000f00 */
[----:B------:R-:W-:Y:S02]  /*0160*/  MOV R19, R14 ;  /* 0x0000000e00137202 */ /* 0x000fe40000000f00 */
[----:B------:R-:W-:Y:S01]  /*0170*/  IADD3 R18, PT, PT, -R17, RZ, RZ ;  /* 0x000000ff11127210 */ /* 0x000fe20007ffe1ff */
[----:B0-----:R-:W-:-:S04]  /*0180*/  UIADD3 UR4, UP0, UPT, UR4, 0x10, URZ ;  /* 0x0000001004047890 */ /* 0x001fc8000ff1e0ff */
[----:B------:R-:W-:-:S12]  /*0190*/  UIADD3.X UR5, UPT, UPT, URZ, UR5, URZ, UP0, !UPT ;  /* 0x00000005ff057290 */ /* 0x000fd800087fe4ff */
.L_x_2:
[----:B------:R-:W0:Y:S01]  /*01a0*/  LDC.64 R10, c[0x0][0x388] ;  /* 0x0000e200ff0a7b82 */ /* 0x000e220000000a00 */
[----:B------:R-:W-:Y:S02]  /*01b0*/  MOV R2, UR4 ;  /* 0x0000000400027c02 */ /* 0x000fe40008000f00 */
[----:B------:R-:W-:-:S03]  /*01c0*/  MOV R3, UR5 ;  /* 0x0000000500037c02 */ /* 0x000fc60008000f00 */
[----:B------:R-:W-:Y:S02]  /*01d0*/  IMAD.WIDE R2, R15, 0x4, R2 ;  /* 0x000000040f027825 */ /* 0x000fe400078e0202 */
[----:B------:R-:W1:Y:S03]  /*01e0*/  LDC R21, c[0x0][0x39c] ;  /* 0x0000e700ff157b82 */ /* 0x000e660000000800 */
[----:B------:R-:W2:Y:S04]  /*01f0*/  LDG.E R27, desc[UR6][R2.64+-0x10] ;  /* 0xfffff006021b7981 */ /* 0x000ea8000c1e1900 */
[----:B------:R-:W3:Y:S04]  /*0200*/  LDG.E R23, desc[UR6][R2.64+-0xc] ;  /* 0xfffff40602177981 */ /* 0x000ee8000c1e1900 */
[----:B------:R-:W4:Y:S01]  /*0210*/  LDG.E R22, desc[UR6][R2.64+-0x8] ;  /* 0xfffff80602167981 */ /* 0x000f22000c1e1900 */
[----:B0-----:R-:W-:-:S03]  /*0220*/  IMAD.WIDE R10, R19, 0x4, R10 ;  /* 0x00000004130a7825 */ /* 0x001fc600078e020a */
[----:B------:R-:W5:Y:S04]  /*0230*/  LDG.E R28, desc[UR6][R2.64+-0x4] ;  /* 0xfffffc06021c7981 */ /* 0x000f68000c1e1900 */
[----:B------:R0:W2:Y:S01]  /*0240*/  LDG.E R26, desc[UR6][R10.64] ;  /* 0x000000060a1a7981 */ /* 0x0000a2000c1e1900 */
[----:B-1----:R-:W-:-:S05]  /*0250*/  IMAD.WIDE R12, R21, 0x4, R10 ;  /* 0x00000004150c7825 */ /* 0x002fca00078e020a */
[----:B------:R1:W3:Y:S01]  /*0260*/  LDG.E R20, desc[UR6][R12.64] ;  /* 0x000000060c147981 */ /* 0x0002e2000c1e1900 */
[----:B------:R-:W-:-:S05]  /*0270*/  IMAD.WIDE R4, R21, 0x4, R12 ;  /* 0x0000000415047825 */ /* 0x000fca00078e020c */
[----:B------:R1:W4:Y:S01]  /*0280*/  LDG.E R25, desc[UR6][R4.64] ;  /* 0x0000000604197981 */ /* 0x000322000c1e1900 */
[----:B------:R-:W-:-:S04]  /*0290*/  IMAD.WIDE R6, R21, 0x4, R4 ;  /* 0x0000000415067825 */ /* 0x000fc800078e0204 */
[C---:B------:R-:W-:Y:S02]  /*02a0*/  IMAD.WIDE R8, R21.reuse, 0x4, R6 ;  /* 0x0000000415087825 */ /* 0x040fe400078e0206 */
[----:B------:R-:W5:Y:S02]  /*02b0*/  LDG.E R6, desc[UR6][R6.64] ;  /* 0x0000000606067981 */ /* 0x000f64000c1e1900 */
[C---:B0-----:R-:W-:Y:S02]  /*02c0*/  IMAD.WIDE R10, R21.reuse, 0x4, R8 ;  /* 0x00000004150a7825 */ /* 0x041fe400078e0208 */
[----:B------:R-:W5:Y:S02]  /*02d0*/  LDG.E R8, desc[UR6][R8.64] ;  /* 0x0000000608087981 */ /* 0x000f64000c1e1900 */
[C---:B-1----:R-:W-:Y:S02]  /*02e0*/  IMAD.WIDE R12, R21.reuse, 0x4, R10 ;  /* 0x00000004150c7825 */ /* 0x042fe400078e020a */
[----:B------:R-:W5:Y:S04]  /*02f0*/  LDG.E R7, desc[UR6][R2.64+0x4] ;  /* 0x0000040602077981 */ /* 0x000f68000c1e1900 */
[----:B------:R-:W5:Y:S01]  /*0300*/  LDG.E R10, desc[UR6][R10.64] ;  /* 0x000000060a0a7981 */ /* 0x000f62000c1e1900 */
[----:B------:R-:W-:-:S03]  /*0310*/  IMAD.WIDE R4, R21, 0x4, R12 ;  /* 0x0000000415047825 */ /* 0x000fc600078e020c */
[----:B------:R-:W5:Y:S04]  /*0320*/  LDG.E R9, desc[UR6][R2.64+0x8] ;  /* 0x0000080602097981 */ /* 0x000f68000c1e1900 */
[----:B------:R-:W5:Y:S04]  /*0330*/  LDG.E R4, desc[UR6][R4.64] ;  /* 0x0000000604047981 */ /* 0x000f68000c1e1900 */
[----:B------:R-:W5:Y:S01]  /*0340*/  LDG.E R11, desc[UR6][R2.64+0xc] ;  /* 0x00000c06020b7981 */ /* 0x000f62000c1e1900 */
[----:B--2---:R-:W-:-:S03]  /*0350*/  FFMA R27, R26, R27, R29 ;  /* 0x0000001b1a1b7223 */ /* 0x004fc6000000001d */
[----:B------:R-:W2:Y:S04]  /*0360*/  LDG.E R29, desc[UR6][R2.64] ;  /* 0x00000006021d7981 */ /* 0x000ea8000c1e1900 */
[----:B------:R-:W2:Y:S01]  /*0370*/  LDG.E R26, desc[UR6][R12.64] ;  /* 0x000000060c1a7981 */ /* 0x000ea2000c1e1900 */
[----:B---3--:R-:W-:Y:S01]  /*0380*/  FFMA R20, R20, R23, R27 ;  /* 0x0000001714147223 */ /* 0x008fe2000000001b */
[----:B------:R-:W-:-:S03]  /*0390*/  IADD3 R18, PT, PT, R18, 0x8, RZ ;  /* 0x0000000812127810 */ /* 0x000fc60007ffe0ff */
[----:B----4-:R-:W-:Y:S01]  /*03a0*/  FFMA R25, R25, R22, R20 ;  /* 0x0000001619197223 */ /* 0x010fe20000000014 */
[----:B------:R-:W-:-:S03]  /*03b0*/  ISETP.NE.AND P1, PT, R18, RZ, PT ;  /* 0x000000ff1200720c */ /* 0x000fc60003f25270 */
[----:B-----5:R-:W-:Y:S01]  /*03c0*/  FFMA R25, R6, R28, R25 ;  /* 0x0000001c06197223 */ /* 0x020fe20000000019 */
[----:B------:R-:W-:Y:S02]  /*03d0*/  LEA R19, R21, R19, 0x3 ;  /* 0x0000001315137211 */ /* 0x000fe400078e18ff */
[----:B------:R-:W-:Y:S01]  /*03e0*/  IADD3 R15, PT, PT, R15, 0x8, RZ ;  /* 0x000000080f0f7810 */ /* 0x000fe20007ffe0ff */
[----:B--2---:R-:W-:-:S04]  /*03f0*/  FFMA R25, R8, R29, R25 ;  /* 0x0000001d08197223 */ /* 0x004fc80000000019 */
[----:B------:R-:W-:-:S04]  /*0400*/  FFMA R7, R10, R7, R25 ;  /* 0x000000070a077223 */ /* 0x000fc80000000019 */
[----:B------:R-:W-:-:S04]  /*0410*/  FFMA R7, R26, R9, R7 ;  /* 0x000000091a077223 */ /* 0x000fc80000000007 */
[----:B------:R-:W-:Y:S01]  /*0420*/  FFMA R29, R4, R11, R7 ;  /* 0x0000000b041d7223 */ /* 0x000fe20000000007 */
[----:B------:R-:W-:Y:S06]  /*0430*/  @P1 BRA `(.L_x_2) ;  /* 0xfffffffc00581947 */ /* 0x000fec000383ffff */
.L_x_1:
[----:B------:R-:W-:Y:S05]  /*0440*/  @!P0 BRA `(.L_x_0) ;  /* 0x0000000000e08947 */ /* 0x000fea0003800000 */
[----:B------:R-:W-:Y:S02]  /*0450*/  ISETP.GE.U32.AND P0, PT, R24, 0x4, PT ;  /* 0x000000041800780c */ /* 0x000fe40003f06070 */
[----:B------:R-:W-:-:S04]  /*0460*/  LOP3.LUT R15, R0, 0x3, RZ, 0xc0, !PT ;  /* 0x00000003000f7812 */ /* 0x000fc800078ec0ff */
[----:B------:R-:W-:-:S07]  /*0470*/  ISETP.NE.AND P1, PT, R15, RZ, PT ;  /* 0x000000ff0f00720c */ /* 0x000fce0003f25270 */
[----:B------:R-:W-:Y:S06]  /*0480*/  @!P0 BRA `(.L_x_3) ;  /* 0x00000000005c8947 */ /* 0x000fec0003800000 */
[----:B------:R-:W0:Y:S01]  /*0490*/  LDC R19, c[0x0][0x39c] ;  /* 0x0000e700ff137b82 */ /* 0x000e220000000800 */
[----:B------:R-:W-:-:S07]  /*04a0*/  IADD3 R7, PT, PT, R16, R17, RZ ;  /* 0x0000001110077210 */ /* 0x000fce0007ffe0ff */
[----:B------:R-:W1:Y:S08]  /*04b0*/  LDC.64 R8, c[0x0][0x388] ;  /* 0x0000e200ff087b82 */ /* 0x000e700000000a00 */
[----:B------:R-:W2:Y:S01]  /*04c0*/  LDC.64 R2, c[0x0][0x390] ;  /* 0x0000e400ff027b82 */ /* 0x000ea20000000a00 */
[----:B0-----:R-:W-:-:S04]  /*04d0*/  IMAD R5, R17, R19, R14 ;  /* 0x0000001311057224 */ /* 0x001fc800078e020e */
[----:B-1----:R-:W-:-:S04]  /*04e0*/  IMAD.WIDE R8, R5, 0x4, R8 ;  /* 0x0000000405087825 */ /* 0x002fc800078e0208 */
[----:B------:R-:W-:Y:S02]  /*04f0*/  IMAD.WIDE R10, R19, 0x4, R8 ;  /* 0x00000004130a7825 */ /* 0x000fe400078e0208 */
[----:B------:R-:W3:Y:S02]  /*0500*/  LDG.E R8, desc[UR6][R8.64] ;  /* 0x0000000608087981 */ /* 0x000ee4000c1e1900 */
[----:B--2---:R-:W-:-:S04]  /*0510*/  IMAD.WIDE R2, R7, 0x4, R2 ;  /* 0x0000000407027825 */ /* 0x004fc800078e0202 */
[C---:B------:R-:W-:Y:S01]  /*0520*/  IMAD.WIDE R6, R19.reuse, 0x4, R10 ;  /* 0x0000000413067825 */ /* 0x040fe200078e020a */
[----:B------:R-:W3:Y:S04]  /*0530*/  LDG.E R12, desc[UR6][R2.64] ;  /* 0x00000006020c7981 */ /* 0x000ee8000c1e1900 */
[----:B------:R-:W2:Y:S01]  /*0540*/  LDG.E R11, desc[UR6][R10.64] ;  /* 0x000000060a0b7981 */ /* 0x000ea2000c1e1900 */
[----:B------:R-:W-:-:S03]  /*0550*/  IMAD.WIDE R4, R19, 0x4, R6 ;  /* 0x0000000413047825 */ /* 0x000fc600078e0206 */
[----:B------:R-:W2:Y:S04]  /*0560*/  LDG.E R13, desc[UR6][R2.64+0x4] ;  /* 0x00000406020d7981 */ /* 0x000ea8000c1e1900 */
[----:B------:R-:W4:Y:S04]  /*0570*/  LDG.E R7, desc[UR6][R6.64] ;  /* 0x0000000606077981 */ /* 0x000f28000c1e1900 */
[----:B------:R-:W4:Y:S04]  /*0580*/  LDG.E R18, desc[UR6][R2.64+0x8] ;  /* 0x0000080602127981 */ /* 0x000f28000c1e1900 */
[----:B------:R-:W5:Y:S04]  /*0590*/  LDG.E R5, desc[UR6][R4.64] ;  /* 0x0000000604057981 */ /* 0x000f68000c1e1900 */
[----:B------:R-:W5:Y:S01]  /*05a0*/  LDG.E R19, desc[UR6][R2.64+0xc] ;  /* 0x00000c0602137981 */ /* 0x000f62000c1e1900 */
[----:B------:R-:W-:Y:S01]  /*05b0*/  IADD3 R17, PT, PT, R17, 0x4, RZ ;  /* 0x0000000411117810 */ /* 0x000fe20007ffe0ff */
[----:B---3--:R-:W-:-:S04]  /*05c0*/  FFMA R12, R8, R12, R29 ;  /* 0x0000000c080c7223 */ /* 0x008fc8000000001d */
[----:B--2---:R-:W-:-:S04]  /*05d0*/  FFMA R12, R11, R13, R12 ;  /* 0x0000000d0b0c7223 */ /* 0x004fc8000000000c */
[----:B----4-:R-:W-:-:S04]  /*05e0*/  FFMA R12, R7, R18, R12 ;  /* 0x00000012070c7223 */ /* 0x010fc8000000000c */
[----:B-----5:R-:W-:-:S07]  /*05f0*/  FFMA R29, R5, R19, R12 ;  /* 0x00000013051d7223 */ /* 0x020fce000000000c */
.L_x_3:
[----:B------:R-:W-:Y:S05]  /*0600*/  @!P1 BRA `(.L_x_0) ;  /* 0x0000000000709947 */ /* 0x000fea0003800000 */
[----:B------:R-:W-:Y:S02]  /*0610*/  ISETP.NE.AND P0, PT, R15, 0x1, PT ;  /* 0x000000010f00780c */ /* 0x000fe40003f05270 */
[----:B------:R-:W-:-:S04]  /*0620*/  LOP3.LUT R0, R0, 0x1, RZ, 0xc0, !PT ;  /* 0x0000000100007812 */ /* 0x000fc800078ec0ff */
[----:B------:R-:W-:-:S07]  /*0630*/  ISETP.NE.U32.AND P1, PT, R0, 0x1, PT ;  /* 0x000000010000780c */ /* 0x000fce0003f25070 */
[----:B------:R-:W0:Y:S08]  /*0640*/  @P0 LDC R11, c[0x0][0x39c] ;  /* 0x0000e700ff0b0b82 */ /* 0x000e300000000800 */
[----:B------:R-:W1:Y:S08]  /*0650*/  @P0 LDC.64 R8, c[0x0][0x388] ;  /* 0x0000e200ff080b82 */ /* 0x000e700000000a00 */
[----:B------:R-:W2:Y:S08]  /*0660*/  @P0 LDC.64 R6, c[0x0][0x390] ;  /* 0x0000e400ff060b82 */ /* 0x000eb00000000a00 */
[----:B------:R-:W3:Y:S01]  /*0670*/  @!P1 LDC R0, c[0x0][0x39c] ;  /* 0x0000e700ff009b82 */ /* 0x000ee20000000800 */
[----:B0-----:R-:W-:-:S07]  /*0680*/  @P0 IMAD R13, R17, R11, R14 ;  /* 0x0000000b110d0224 */ /* 0x001fce00078e020e */
[----:B------:R-:W0:Y:S01]  /*0690*/  @!P1 LDC.64 R4, c[0x0][0x388] ;  /* 0x0000e200ff049b82 */ /* 0x000e220000000a00 */
[----:B-1----:R-:W-:Y:S01]  /*06a0*/  @P0 IMAD.WIDE R8, R13, 0x4, R8 ;  /* 0x000000040d080825 */ /* 0x002fe200078e0208 */
[----:B------:R-:W-:Y:S02]  /*06b0*/  @P0 IADD3 R13, PT, PT, R16, R17, RZ ;  /* 0x00000011100d0210 */ /* 0x000fe40007ffe0ff */
[----:B------:R-:W-:Y:S01]  /*06c0*/  @P0 IADD3 R17, PT, PT, R17, 0x2, RZ ;  /* 0x0000000211110810 */ /* 0x000fe20007ffe0ff */
[----:B------:R-:W-:-:S03]  /*06d0*/  @P0 IMAD.WIDE R10, R11, 0x4, R8 ;  /* 0x000000040b0a0825 */ /* 0x000fc600078e0208 */
[----:B------:R-:W1:Y:S01]  /*06e0*/  @!P1 LDC.64 R2, c[0x0][0x390] ;  /* 0x0000e400ff029b82 */ /* 0x000e620000000a00 */
[----:B------:R-:W4:Y:S01]  /*06f0*/  @P0 LDG.E R8, desc[UR6][R8.64] ;  /* 0x0000000608080981 */ /* 0x000f22000c1e1900 */
[----:B--2---:R-:W-:Y:S01]  /*0700*/  @P0 IMAD.WIDE R6, R13, 0x4, R6 ;  /* 0x000000040d060825 */ /* 0x004fe200078e0206 */
[----:B------:R-:W-:Y:S02]  /*0710*/  @!P1 IADD3 R13, PT, PT, R16, R17, RZ ;  /* 0x00000011100d9210 */ /* 0x000fe40007ffe0ff */
[----:B------:R-:W2:Y:S01]  /*0720*/  @P0 LDG.E R11, desc[UR6][R10.64] ;  /* 0x000000060a0b0981 */ /* 0x000ea2000c1e1900 */
[----:B---3--:R-:W-:-:S03]  /*0730*/  @!P1 IMAD R17, R17, R0, R14 ;  /* 0x0000000011119224 */ /* 0x008fc600078e020e */
[----:B------:R-:W2:Y:S04]  /*0740*/  @P0 LDG.E R12, desc[UR6][R6.64+0x4] ;  /* 0x00000406060c0981 */ /* 0x000ea8000c1e1900 */
[----:B------:R-:W4:Y:S01]  /*0750*/  @P0 LDG.E R0, desc[UR6][R6.64] ;  /* 0x0000000606000981 */ /* 0x000f22000c1e1900 */
[----:B0-----:R-:W-:-:S06]  /*0760*/  @!P1 IMAD.WIDE R4, R17, 0x4, R4 ;  /* 0x0000000411049825 */ /* 0x001fcc00078e0204 */
[----:B------:R-:W3:Y:S01]  /*0770*/  @!P1 LDG.E R4, desc[UR6][R4.64] ;  /* 0x0000000604049981 */ /* 0x000ee2000c1e1900 */
[----:B-1----:R-:W-:-:S06]  /*0780*/  @!P1 IMAD.WIDE R2, R13, 0x4, R2 ;  /* 0x000000040d029825 */ /* 0x002fcc00078e0202 */
[----:B------:R-:W3:Y:S01]  /*0790*/  @!P1 LDG.E R2, desc[UR6][R2.64] ;  /* 0x0000000602029981 */ /* 0x000ee2000c1e1900 */
[----:B----4-:R-:W-:-:S04]  /*07a0*/  @P0 FFMA R0, R8, R0, R29 ;  /* 0x0000000008000223 */ /* 0x010fc8000000001d */
[----:B--2---:R-:W-:-:S04]  /*07b0*/  @P0 FFMA R29, R11, R12, R0 ;  /* 0x0000000c0b1d0223 */ /* 0x004fc80000000000 */
[----:B---3--:R-:W-:-:S07]  /*07c0*/  @!P1 FFMA R29, R4, R2, R29 ;  /* 0x00000002041d9223 */ /* 0x008fce000000001d */
.L_x_0:
[----:B------:R-:W0:Y:S08]  /*07d0*/  LDC R5, c[0x0][0x398] ;  /* 0x0000e600ff057b82 */ /* 0x000e300000000800 */
[----:B------:R-:W1:Y:S01]  /*07e0*/  LDC.64 R2, c[0x0][0x380] ;  /* 0x0000e000ff027b82 */ /* 0x000e620000000a00 */
[----:B0-----:R-:W-:-:S04]  /*07f0*/  IMAD R5, R5, UR8, R14 ;  /* 0x0000000805057c24 */ /* 0x001fc8000f8e020e */
[----:B-1----:R-:W-:-:S05]  /*0800*/  IMAD.WIDE R2, R5, 0x4, R2 ;  /* 0x0000000405027825 */ /* 0x002fca00078e0202 */
[----:B------:R-:W-:Y:S01]  /*0810*/  STG.E desc[UR6][R2.64], R29 ;  /* 0x0000001d02007986 */ /* 0x000fe2000c101906 */
[----:B------:R-:W-:Y:S05]  /*0820*/  EXIT ;  /* 0x000000000000794d */ /* 0x000fea0003800000 */
.L_x_4:
[----:B------:R-:W-:-:S00]  /*0830*/  BRA `(.L_x_4) ;  /* 0xfffffffc00fc7947 */ /* 0x000fc0000383ffff */
[----:B------:R-:W-:-:S00]  /*0840*/  NOP ;  /* 0x0000000000007918 */ /* 0x000fc00000000000 */
        /* <DEDUP_REMOVED lines=11> */
.L_x_5:


//--------------------- .nv.shared.reserved.0     --------------------------
	.section	.nv.shared.reserved.0,"aw",@nobits
	.weak		__nv_reservedSMEM_offset_0_alias
	.size		__nv_reservedSMEM_offset_0_alias, 0, 64
	.other		__nv_reservedSMEM_offset_0_alias,@"STO_CUDA_RESERVED_SHARED STV_DEFAULT"
__nv_reservedSMEM_offset_0_alias:
	.zero		0
	.zero		64


//--------------------- .nv.constant0.mmkernel    --------------------------
	.section	.nv.constant0.mmkernel,"a",@progbits
	.sectionflags	@""
	.align	4
.nv.constant0.mmkernel:
	.zero		944


//--------------------- SYMBOLS --------------------------

	.type		.nv.reservedSmem.offset0,@object
	.size		.nv.reservedSmem.offset0,0x4
